//
// Generated by NVIDIA NVVM Compiler
//
// Compiler Build ID: CL-36424714
// Cuda compilation tools, release 13.0, V13.0.88
// Based on NVVM 20.0.0
//

.version 9.0
.target sm_100
.address_size 64

	// .globl	_Z15dist_sum_kernelPfS_S_

.visible .entry _Z15dist_sum_kernelPfS_S_(
	.param .u64 .ptr .align 1 _Z15dist_sum_kernelPfS_S__param_0,
	.param .u64 .ptr .align 1 _Z15dist_sum_kernelPfS_S__param_1,
	.param .u64 .ptr .align 1 _Z15dist_sum_kernelPfS_S__param_2
)
{
	.reg .pred 	%p<2>;
	.reg .b32 	%r<37>;
	.reg .b32 	%f<34>;
	.reg .b64 	%rd<25>;

	ld.param.u64 	%rd1, [_Z15dist_sum_kernelPfS_S__param_0];
	ld.param.u64 	%rd2, [_Z15dist_sum_kernelPfS_S__param_1];
	ld.param.u64 	%rd3, [_Z15dist_sum_kernelPfS_S__param_2];
	mov.u32 	%r2, %ctaid.x;
	mov.u32 	%r3, %ntid.x;
	mov.u32 	%r4, %tid.x;
	mad.lo.s32 	%r1, %r2, %r3, %r4;
	setp.gt.s32 	%p1, %r1, 7;
	@%p1 bra 	$L__BB0_2;
	cvta.to.global.u64 	%rd4, %rd1;
	cvta.to.global.u64 	%rd5, %rd2;
	cvta.to.global.u64 	%rd6, %rd3;
	mul.wide.s32 	%rd7, %r1, 4;
	add.s64 	%rd8, %rd6, %rd7;
	ld.global.f32 	%f1, [%rd8];
	ld.global.f32 	%f2, [%rd4];
	cvt.rzi.s32.f32 	%r5, %f2;
	ld.global.f32 	%f3, [%rd4+4];
	cvt.rzi.s32.f32 	%r6, %f3;
	shl.b32 	%r7, %r6, 3;
	add.s32 	%r8, %r7, %r5;
	mul.wide.s32 	%rd9, %r8, 4;
	add.s64 	%rd10, %rd5, %rd9;
	ld.global.f32 	%f4, [%rd10];
	add.f32 	%f5, %f4, %f1;
	st.global.f32 	[%rd8], %f5;
	ld.global.f32 	%f6, [%rd4+4];
	cvt.rzi.s32.f32 	%r9, %f6;
	ld.global.f32 	%f7, [%rd4+8];
	cvt.rzi.s32.f32 	%r10, %f7;
	shl.b32 	%r11, %r10, 3;
	add.s32 	%r12, %r11, %r9;
	mul.wide.s32 	%rd11, %r12, 4;
	add.s64 	%rd12, %rd5, %rd11;
	ld.global.f32 	%f8, [%rd12];
	add.f32 	%f9, %f8, %f5;
	st.global.f32 	[%rd8], %f9;
	ld.global.f32 	%f10, [%rd4+8];
	cvt.rzi.s32.f32 	%r13, %f10;
	ld.global.f32 	%f11, [%rd4+12];
	cvt.rzi.s32.f32 	%r14, %f11;
	shl.b32 	%r15, %r14, 3;
	add.s32 	%r16, %r15, %r13;
	mul.wide.s32 	%rd13, %r16, 4;
	add.s64 	%rd14, %rd5, %rd13;
	ld.global.f32 	%f12, [%rd14];
	add.f32 	%f13, %f12, %f9;
	st.global.f32 	[%rd8], %f13;
	ld.global.f32 	%f14, [%rd4+12];
	cvt.rzi.s32.f32 	%r17, %f14;
	ld.global.f32 	%f15, [%rd4+16];
	cvt.rzi.s32.f32 	%r18, %f15;
	shl.b32 	%r19, %r18, 3;
	add.s32 	%r20, %r19, %r17;
	mul.wide.s32 	%rd15, %r20, 4;
	add.s64 	%rd16, %rd5, %rd15;
	ld.global.f32 	%f16, [%rd16];
	add.f32 	%f17, %f16, %f13;
	st.global.f32 	[%rd8], %f17;
	ld.global.f32 	%f18, [%rd4+16];
	cvt.rzi.s32.f32 	%r21, %f18;
	ld.global.f32 	%f19, [%rd4+20];
	cvt.rzi.s32.f32 	%r22, %f19;
	shl.b32 	%r23, %r22, 3;
	add.s32 	%r24, %r23, %r21;
	mul.wide.s32 	%rd17, %r24, 4;
	add.s64 	%rd18, %rd5, %rd17;
	ld.global.f32 	%f20, [%rd18];
	add.f32 	%f21, %f20, %f17;
	st.global.f32 	[%rd8], %f21;
	ld.global.f32 	%f22, [%rd4+20];
	cvt.rzi.s32.f32 	%r25, %f22;
	ld.global.f32 	%f23, [%rd4+24];
	cvt.rzi.s32.f32 	%r26, %f23;
	shl.b32 	%r27, %r26, 3;
	add.s32 	%r28, %r27, %r25;
	mul.wide.s32 	%rd19, %r28, 4;
	add.s64 	%rd20, %rd5, %rd19;
	ld.global.f32 	%f24, [%rd20];
	add.f32 	%f25, %f24, %f21;
	st.global.f32 	[%rd8], %f25;
	ld.global.f32 	%f26, [%rd4+24];
	cvt.rzi.s32.f32 	%r29, %f26;
	ld.global.f32 	%f27, [%rd4+28];
	cvt.rzi.s32.f32 	%r30, %f27;
	shl.b32 	%r31, %r30, 3;
	add.s32 	%r32, %r31, %r29;
	mul.wide.s32 	%rd21, %r32, 4;
	add.s64 	%rd22, %rd5, %rd21;
	ld.global.f32 	%f28, [%rd22];
	add.f32 	%f29, %f28, %f25;
	st.global.f32 	[%rd8], %f29;
	ld.global.f32 	%f30, [%rd4];
	cvt.rzi.s32.f32 	%r33, %f30;
	shl.b32 	%r34, %r33, 3;
	ld.global.f32 	%f31, [%rd4+32];
	cvt.rzi.s32.f32 	%r35, %f31;
	add.s32 	%r36, %r34, %r35;
	mul.wide.s32 	%rd23, %r36, 4;
	add.s64 	%rd24, %rd5, %rd23;
	ld.global.f32 	%f32, [%rd24];
	add.f32 	%f33, %f32, %f29;
	st.global.f32 	[%rd8], %f33;
$L__BB0_2:
	ret;

}


// ===== COMPILED SASS (sm_100) =====

	.target	sm_100

	.elftype	@"ET_EXEC"


//--------------------- .note.nv.tkinfo           --------------------------
	.section	.note.nv.tkinfo,"",@"SHT_NOTE"
	.sectionflags	@"SHF_NOTE_NV_TKINFO"
	.tkinfo
        /*0018*/ 	.word	0x00000002
        /*0030*/ 	.string	""
        /*0030*/ 	.string	"ptxas"
        /*0030*/ 	.string	"Cuda compilation tools, release 13.0, V13.0.88"
        /*0030*/ 	.string	"Build cuda_13.0.r13.0/compiler.36424714_0"
        /*0030*/ 	.string	"-arch sm_100 -m 64 "



//--------------------- .note.nv.cuinfo           --------------------------
	.section	.note.nv.cuinfo,"",@"SHT_NOTE"
	.sectionflags	@"SHF_NOTE_NV_CUINFO"
        /*0018*/ 	.short	0x0002
        /*001a*/ 	.short	0x0064
        /*001c*/ 	.short	0x0082
	.zero		2


//--------------------- .nv.info                  --------------------------
	.section	.nv.info,"",@"SHT_CUDA_INFO"
	.align	4


	//----- nvinfo : EIATTR_REGCOUNT
	.align		4
        /*0000*/ 	.byte	0x04, 0x2f
        /*0002*/ 	.short	(.L_1 - .L_0)
	.align		4
.L_0:
        /*0004*/ 	.word	index@(_Z15dist_sum_kernelPfS_S_)
        /*0008*/ 	.word	0x00000014


	//----- nvinfo : EIATTR_FRAME_SIZE
	.align		4
.L_1:
        /*000c*/ 	.byte	0x04, 0x11
        /*000e*/ 	.short	(.L_3 - .L_2)
	.align		4
.L_2:
        /*0010*/ 	.word	index@(_Z15dist_sum_kernelPfS_S_)
        /*0014*/ 	.word	0x00000000


	//----- nvinfo : EIATTR_MIN_STACK_SIZE
	.align		4
.L_3:
        /*0018*/ 	.byte	0x04, 0x12
        /*001a*/ 	.short	(.L_5 - .L_4)
	.align		4
.L_4:
        /*001c*/ 	.word	index@(_Z15dist_sum_kernelPfS_S_)
        /*0020*/ 	.word	0x00000000
.L_5:


//--------------------- .nv.compat                --------------------------
	.section	.nv.compat,"",@"SHT_CUDA_COMPAT_INFO"
	.align	4
        /*0000*/ 	.byte	0x02, 0x09, 0x00, 0x00, 0x02, 0x02, 0x01, 0x00, 0x02, 0x05, 0x05, 0x00, 0x03, 0x07, 0x01, 0x01
        /*0010*/ 	.byte	0x02, 0x03, 0x00, 0x00, 0x02, 0x06, 0x01, 0x00, 0x04, 0x0b, 0x08, 0x00, 0x09, 0x00, 0x00, 0x00
        /*0020*/ 	.byte	0x00, 0x00, 0x00, 0x00


//--------------------- .nv.info._Z15dist_sum_kernelPfS_S_ --------------------------
	.section	.nv.info._Z15dist_sum_kernelPfS_S_,"",@"SHT_CUDA_INFO"
	.sectionflags	@""
	.align	4


	//----- nvinfo : EIATTR_CUDA_API_VERSION
	.align		4
        /*0000*/ 	.byte	0x04, 0x37
        /*0002*/ 	.short	(.L_7 - .L_6)
.L_6:
        /*0004*/ 	.word	0x00000082


	//----- nvinfo : EIATTR_KPARAM_INFO
	.align		4
.L_7:
        /*0008*/ 	.byte	0x04, 0x17
        /*000a*/ 	.short	(.L_9 - .L_8)
.L_8:
        /*000c*/ 	.word	0x00000000
        /*0010*/ 	.short	0x0002
        /*0012*/ 	.short	0x0010
        /*0014*/ 	.byte	0x00, 0xf5, 0x21, 0x00


	//----- nvinfo : EIATTR_KPARAM_INFO
	.align		4
.L_9:
        /*0018*/ 	.byte	0x04, 0x17
        /*001a*/ 	.short	(.L_11 - .L_10)
.L_10:
        /*001c*/ 	.word	0x00000000
        /*0020*/ 	.short	0x0001
        /*0022*/ 	.short	0x0008
        /*0024*/ 	.byte	0x00, 0xf5, 0x21, 0x00


	//----- nvinfo : EIATTR_KPARAM_INFO
	.align		4
.L_11:
        /*0028*/ 	.byte	0x04, 0x17
        /*002a*/ 	.short	(.L_13 - .L_12)
.L_12:
        /*002c*/ 	.word	0x00000000
        /*0030*/ 	.short	0x0000
        /*0032*/ 	.short	0x0000
        /*0034*/ 	.byte	0x00, 0xf5, 0x21, 0x00


	//----- nvinfo : EIATTR_SPARSE_MMA_MASK
	.align		4
.L_13:
        /*0038*/ 	.byte	0x03, 0x50
        /*003a*/ 	.short	0x0000


	//----- nvinfo : EIATTR_MAXREG_COUNT
	.align		4
        /*003c*/ 	.byte	0x03, 0x1b
        /*003e*/ 	.short	0x00ff


	//----- nvinfo : EIATTR_MERCURY_ISA_VERSION
	.align		4
        /*0040*/ 	.byte	0x03, 0x5f
        /*0042*/ 	.short	0x0101


	//----- nvinfo : EIATTR_VRC_CTA_INIT_COUNT
	.align		4
        /*0044*/ 	.byte	0x02, 0x4a
	.zero		1
	.zero		1


	//----- nvinfo : EIATTR_EXIT_INSTR_OFFSETS
	.align		4
        /*0048*/ 	.byte	0x04, 0x1c
        /*004a*/ 	.short	(.L_15 - .L_14)


	//   ....[0]....
.L_14:
        /*004c*/ 	.word	0x00000060


	//   ....[1]....
        /*0050*/ 	.word	0x00000550


	//----- nvinfo : EIATTR_CBANK_PARAM_SIZE
	.align		4
.L_15:
        /*0054*/ 	.byte	0x03, 0x19
        /*0056*/ 	.short	0x0018


	//----- nvinfo : EIATTR_PARAM_CBANK
	.align		4
        /*0058*/ 	.byte	0x04, 0x0a
        /*005a*/ 	.short	(.L_17 - .L_16)
	.align		4
.L_16:
        /*005c*/ 	.word	index@(.nv.constant0._Z15dist_sum_kernelPfS_S_)
        /*0060*/ 	.short	0x0380
        /*0062*/ 	.short	0x0018


	//----- nvinfo : EIATTR_SW_WAR
	.align		4
.L_17:
        /*0064*/ 	.byte	0x04, 0x36
        /*0066*/ 	.short	(.L_19 - .L_18)
.L_18:
        /*0068*/ 	.word	0x00000008
.L_19:


//--------------------- .nv.callgraph             --------------------------
	.section	.nv.callgraph,"",@"SHT_CUDA_CALLGRAPH"
	.align	4
	.sectionentsize	8
	.align		4
        /*0000*/ 	.word	0x00000000
	.align		4
        /*0004*/ 	.word	0xffffffff
	.align		4
        /*0008*/ 	.word	0x00000000
	.align		4
        /*000c*/ 	.word	0xfffffffe
	.align		4
        /*0010*/ 	.word	0x00000000
	.align		4
        /*0014*/ 	.word	0xfffffffd
	.align		4
        /*0018*/ 	.word	0x00000000
	.align		4
        /*001c*/ 	.word	0xfffffffc


//--------------------- .text._Z15dist_sum_kernelPfS_S_ --------------------------
	.section	.text._Z15dist_sum_kernelPfS_S_,"ax",@progbits
	.align	128
        .global         _Z15dist_sum_kernelPfS_S_
        .type           _Z15dist_sum_kernelPfS_S_,@function
        .size           _Z15dist_sum_kernelPfS_S_,(.L_x_1 - _Z15dist_sum_kernelPfS_S_)
        .other          _Z15dist_sum_kernelPfS_S_,@"STO_CUDA_ENTRY STV_DEFAULT"
_Z15dist_sum_kernelPfS_S_:
.text._Z15dist_sum_kernelPfS_S_:
[----:B------:R-:W-:Y:S01]  /*0000*/  LDC R1, c[0x0][0x37c] ;  /* 0x0000df00ff017b82 */ /* 0x000fe20000000800 */
[----:B------:R-:W0:Y:S07]  /*0010*/  S2R R0, SR_TID.X ;  /* 0x0000000000007919 */ /* 0x000e2e0000002100 */
[----:B------:R-:W0:Y:S08]  /*0020*/  S2UR UR4, SR_CTAID.X ;  /* 0x00000000000479c3 */ /* 0x000e300000002500 */
[----:B------:R-:W0:Y:S02]  /*0030*/  LDC R9, c[0x0][0x360] ;  /* 0x0000d800ff097b82 */ /* 0x000e240000000800 */
[----:B0-----:R-:W-:-:S05]  /*0040*/  IMAD R9, R9, UR4, R0 ;  /* 0x0000000409097c24 */ /* 0x001fca000f8e0200 */
[----:B------:R-:W-:-:S13]  /*0050*/  ISETP.GT.AND P0, PT, R9, 0x7, PT ;  /* 0x000000070900780c */ /* 0x000fda0003f04270 */
[----:B------:R-:W-:Y:S05]  /*0060*/  @P0 EXIT ;  /* 0x000000000000094d */ /* 0x000fea0003800000 */
[----:B------:R-:W0:Y:S01]  /*0070*/  LDC.64 R2, c[0x0][0x380] ;  /* 0x0000e000ff027b82 */ /* 0x000e220000000a00 */
[----:B------:R-:W0:Y:S07]  /*0080*/  LDCU.64 UR4, c[0x0][0x358] ;  /* 0x00006b00ff0477ac */ /* 0x000e2e0008000a00 */
[----:B------:R-:W1:Y:S08]  /*0090*/  LDC.64 R6, c[0x0][0x390] ;  /* 0x0000e400ff067b82 */ /* 0x000e700000000a00 */
[----:B------:R-:W2:Y:S01]  /*00a0*/  LDC.64 R4, c[0x0][0x388] ;  /* 0x0000e200ff047b82 */ /* 0x000ea20000000a00 */
[----:B0-----:R-:W3:Y:S04]  /*00b0*/  LDG.E R10, desc[UR4][R2.64] ;  /* 0x00000004020a7981 */ /* 0x001ee8000c1e1900 */
[----:B------:R-:W4:Y:S01]  /*00c0*/  LDG.E R11, desc[UR4][R2.64+0x4] ;  /* 0x00000404020b7981 */ /* 0x000f22000c1e1900 */
[----:B-1----:R-:W-:-:S05]  /*00d0*/  IMAD.WIDE R6, R9, 0x4, R6 ;  /* 0x0000000409067825 */ /* 0x002fca00078e0206 */
[----:B------:R-:W5:Y:S01]  /*00e0*/  LDG.E R0, desc[UR4][R6.64] ;  /* 0x0000000406007981 */ /* 0x000f62000c1e1900 */
[----:B---3--:R-:W-:Y:S08]  /*00f0*/  F2I.TRUNC.NTZ R10, R10 ;  /* 0x0000000a000a7305 */ /* 0x008ff0000020f100 */
[----:B----4-:R-:W0:Y:S02]  /*0100*/  F2I.TRUNC.NTZ R11, R11 ;  /* 0x0000000b000b7305 */ /* 0x010e24000020f100 */
[----:B0-----:R-:W-:-:S05]  /*0110*/  LEA R13, R11, R10, 0x3 ;  /* 0x0000000a0b0d7211 */ /* 0x001fca00078e18ff */
[----:B--2---:R-:W-:-:S06]  /*0120*/  IMAD.WIDE R8, R13, 0x4, R4 ;  /* 0x000000040d087825 */ /* 0x004fcc00078e0204 */
[----:B------:R-:W5:Y:S02]  /*0130*/  LDG.E R9, desc[UR4][R8.64] ;  /* 0x0000000408097981 */ /* 0x000f64000c1e1900 */
[----:B-----5:R-:W-:-:S05]  /*0140*/  FADD R13, R0, R9 ;  /* 0x00000009000d7221 */ /* 0x020fca0000000000 */
[----:B------:R0:W-:Y:S04]  /*0150*/  STG.E desc[UR4][R6.64], R13 ;  /* 0x0000000d06007986 */ /* 0x0001e8000c101904 */
[----:B------:R-:W2:Y:S04]  /*0160*/  LDG.E R0, desc[UR4][R2.64+0x4] ;  /* 0x0000040402007981 */ /* 0x000ea8000c1e1900 */
[----:B------:R-:W3:Y:S01]  /*0170*/  LDG.E R12, desc[UR4][R2.64+0x8] ;  /* 0x00000804020c7981 */ /* 0x000ee2000c1e1900 */
[----:B--2---:R-:W-:Y:S08]  /*0180*/  F2I.TRUNC.NTZ R0, R0 ;  /* 0x0000000000007305 */ /* 0x004ff0000020f100 */
[----:B---3--:R-:W1:Y:S02]  /*0190*/  F2I.TRUNC.NTZ R11, R12 ;  /* 0x0000000c000b7305 */ /* 0x008e64000020f100 */
[----:B-1----:R-:W-:-:S05]  /*01a0*/  LEA R11, R11, R0, 0x3 ;  /* 0x000000000b0b7211 */ /* 0x002fca00078e18ff */
[----:B------:R-:W-:-:S06]  /*01b0*/  IMAD.WIDE R10, R11, 0x4, R4 ;  /* 0x000000040b0a7825 */ /* 0x000fcc00078e0204 */
[----:B------:R-:W2:Y:S02]  /*01c0*/  LDG.E R10, desc[UR4][R10.64] ;  /* 0x000000040a0a7981 */ /* 0x000ea4000c1e1900 */
[----:B--2---:R-:W-:-:S05]  /*01d0*/  FADD R15, R13, R10 ;  /* 0x0000000a0d0f7221 */ /* 0x004fca0000000000 */
[----:B------:R1:W-:Y:S04]  /*01e0*/  STG.E desc[UR4][R6.64], R15 ;  /* 0x0000000f06007986 */ /* 0x0003e8000c101904 */
[----:B------:R-:W2:Y:S04]  /*01f0*/  LDG.E R14, desc[UR4][R2.64+0x8] ;  /* 0x00000804020e7981 */ /* 0x000ea8000c1e1900 */
[----:B0-----:R-:W3:Y:S01]  /*0200*/  LDG.E R13, desc[UR4][R2.64+0xc] ;  /* 0x00000c04020d7981 */ /* 0x001ee2000c1e1900 */
[----:B--2---:R-:W-:Y:S08]  /*0210*/  F2I.TRUNC.NTZ R14, R14 ;  /* 0x0000000e000e7305 */ /* 0x004ff0000020f100 */
[----:B---3--:R-:W0:Y:S02]  /*0220*/  F2I.TRUNC.NTZ R13, R13 ;  /* 0x0000000d000d7305 */ /* 0x008e24000020f100 */
[----:B0-----:R-:W-:-:S05]  /*0230*/  LEA R9, R13, R14, 0x3 ;  /* 0x0000000e0d097211 */ /* 0x001fca00078e18ff */
[----:B------:R-:W-:-:S06]  /*0240*/  IMAD.WIDE R8, R9, 0x4, R4 ;  /* 0x0000000409087825 */ /* 0x000fcc00078e0204 */
[----:B------:R-:W2:Y:S02]  /*0250*/  LDG.E R8, desc[UR4][R8.64] ;  /* 0x0000000408087981 */ /* 0x000ea4000c1e1900 */
[----:B--2---:R-:W-:-:S05]  /*0260*/  FADD R17, R15, R8 ;  /* 0x000000080f117221 */ /* 0x004fca0000000000 */
[----:B------:R0:W-:Y:S04]  /*0270*/  STG.E desc[UR4][R6.64], R17 ;  /* 0x0000001106007986 */ /* 0x0001e8000c101904 */
[----:B------:R-:W2:Y:S04]  /*0280*/  LDG.E R0, desc[UR4][R2.64+0xc] ;  /* 0x00000c0402007981 */ /* 0x000ea8000c1e1900 */
[----:B------:R-:W3:Y:S01]  /*0290*/  LDG.E R12, desc[UR4][R2.64+0x10] ;  /* 0x00001004020c7981 */ /* 0x000ee2000c1e1900 */
[----:B--2---:R-:W-:Y:S08]  /*02a0*/  F2I.TRUNC.NTZ R0, R0 ;  /* 0x0000000000007305 */ /* 0x004ff0000020f100 */
[----:B---3--:R-:W2:Y:S02]  /*02b0*/  F2I.TRUNC.NTZ R11, R12 ;  /* 0x0000000c000b7305 */ /* 0x008ea4000020f100 */
[----:B--2---:R-:W-:-:S05]  /*02c0*/  LEA R11, R11, R0, 0x3 ;  /* 0x000000000b0b7211 */ /* 0x004fca00078e18ff */
[----:B------:R-:W-:-:S06]  /*02d0*/  IMAD.WIDE R10, R11, 0x4, R4 ;  /* 0x000000040b0a7825 */ /* 0x000fcc00078e0204 */
[----:B------:R-:W2:Y:S02]  /*02e0*/  LDG.E R10, desc[UR4][R10.64] ;  /* 0x000000040a0a7981 */ /* 0x000ea4000c1e1900 */
[----:B--2---:R-:W-:-:S05]  /*02f0*/  FADD R13, R17, R10 ;  /* 0x0000000a110d7221 */ /* 0x004fca0000000000 */
[----:B------:R2:W-:Y:S04]  /*0300*/  STG.E desc[UR4][R6.64], R13 ;  /* 0x0000000d06007986 */ /* 0x0005e8000c101904 */
[----:B------:R-:W3:Y:S04]  /*0310*/  LDG.E R14, desc[UR4][R2.64+0x10] ;  /* 0x00001004020e7981 */ /* 0x000ee8000c1e1900 */
[----:B-1----:R-:W4:Y:S01]  /*0320*/  LDG.E R15, desc[UR4][R2.64+0x14] ;  /* 0x00001404020f7981 */ /* 0x002f22000c1e1900 */
[----:B---3--:R-:W-:Y:S08]  /*0330*/  F2I.TRUNC.NTZ R14, R14 ;  /* 0x0000000e000e7305 */ /* 0x008ff0000020f100 */
[----:B----4-:R-:W1:Y:S02]  /*0340*/  F2I.TRUNC.NTZ R15, R15 ;  /* 0x0000000f000f7305 */ /* 0x010e64000020f100 */
[----:B-1----:R-:W-:-:S05]  /*0350*/  LEA R9, R15, R14, 0x3 ;  /* 0x0000000e0f097211 */ /* 0x002fca00078e18ff */
[----:B------:R-:W-:-:S06]  /*0360*/  IMAD.WIDE R8, R9, 0x4, R4 ;  /* 0x0000000409087825 */ /* 0x000fcc00078e0204 */
[----:B------:R-:W0:Y:S02]  /*0370*/  LDG.E R8, desc[UR4][R8.64] ;  /* 0x0000000408087981 */ /* 0x000e24000c1e1900 */
[----:B0-----:R-:W-:-:S05]  /*0380*/  FADD R17, R13, R8 ;  /* 0x000000080d117221 */ /* 0x001fca0000000000 */
[----:B------:R0:W-:Y:S04]  /*0390*/  STG.E desc[UR4][R6.64], R17 ;  /* 0x0000001106007986 */ /* 0x0001e8000c101904 */
[----:B------:R-:W3:Y:S04]  /*03a0*/  LDG.E R0, desc[UR4][R2.64+0x14] ;  /* 0x0000140402007981 */ /* 0x000ee8000c1e1900 */
[----:B------:R-:W4:Y:S01]  /*03b0*/  LDG.E R12, desc[UR4][R2.64+0x18] ;  /* 0x00001804020c7981 */ /* 0x000f22000c1e1900 */
[----:B---3--:R-:W-:Y:S08]  /*03c0*/  F2I.TRUNC.NTZ R0, R0 ;  /* 0x0000000000007305 */ /* 0x008ff0000020f100 */
[----:B----4-:R-:W1:Y:S02]  /*03d0*/  F2I.TRUNC.NTZ R11, R12 ;  /* 0x0000000c000b7305 */ /* 0x010e64000020f100 */
[----:B-1----:R-:W-:-:S05]  /*03e0*/  LEA R11, R11, R0, 0x3 ;  /* 0x000000000b0b7211 */ /* 0x002fca00078e18ff */
[----:B------:R-:W-:-:S06]  /*03f0*/  IMAD.WIDE R10, R11, 0x4, R4 ;  /* 0x000000040b0a7825 */ /* 0x000fcc00078e0204 */
[----:B------:R-:W2:Y:S02]  /*0400*/  LDG.E R10, desc[UR4][R10.64] ;  /* 0x000000040a0a7981 */ /* 0x000ea4000c1e1900 */
[----:B--2---:R-:W-:-:S05]  /*0410*/  FADD R13, R17, R10 ;  /* 0x0000000a110d7221 */ /* 0x004fca0000000000 */
[----:B------:R-:W-:Y:S04]  /*0420*/  STG.E desc[UR4][R6.64], R13 ;  /* 0x0000000d06007986 */ /* 0x000fe8000c101904 */
[----:B------:R-:W2:Y:S04]  /*0430*/  LDG.E R14, desc[UR4][R2.64+0x18] ;  /* 0x00001804020e7981 */ /* 0x000ea8000c1e1900 */
[----:B------:R-:W3:Y:S01]  /*0440*/  LDG.E R15, desc[UR4][R2.64+0x1c] ;  /* 0x00001c04020f7981 */ /* 0x000ee2000c1e1900 */
[----:B--2---:R-:W-:Y:S08]  /*0450*/  F2I.TRUNC.NTZ R14, R14 ;  /* 0x0000000e000e7305 */ /* 0x004ff0000020f100 */
[----:B---3--:R-:W1:Y:S02]  /*0460*/  F2I.TRUNC.NTZ R15, R15 ;  /* 0x0000000f000f7305 */ /* 0x008e64000020f100 */
[----:B-1----:R-:W-:-:S05]  /*0470*/  LEA R9, R15, R14, 0x3 ;  /* 0x0000000e0f097211 */ /* 0x002fca00078e18ff */
[----:B------:R-:W-:-:S06]  /*0480*/  IMAD.WIDE R8, R9, 0x4, R4 ;  /* 0x0000000409087825 */ /* 0x000fcc00078e0204 */
[----:B------:R-:W0:Y:S02]  /*0490*/  LDG.E R8, desc[UR4][R8.64] ;  /* 0x0000000408087981 */ /* 0x000e24000c1e1900 */
[----:B0-----:R-:W-:-:S05]  /*04a0*/  FADD R17, R13, R8 ;  /* 0x000000080d117221 */ /* 0x001fca0000000000 */
[----:B------:R-:W-:Y:S04]  /*04b0*/  STG.E desc[UR4][R6.64], R17 ;  /* 0x0000001106007986 */ /* 0x000fe8000c101904 */
[----:B------:R-:W2:Y:S04]  /*04c0*/  LDG.E R0, desc[UR4][R2.64] ;  /* 0x0000000402007981 */ /* 0x000ea8000c1e1900 */
[----:B------:R-:W3:Y:S01]  /*04d0*/  LDG.E R10, desc[UR4][R2.64+0x20] ;  /* 0x00002004020a7981 */ /* 0x000ee2000c1e1900 */
[----:B--2---:R-:W-:Y:S08]  /*04e0*/  F2I.TRUNC.NTZ R0, R0 ;  /* 0x0000000000007305 */ /* 0x004ff0000020f100 */
[----:B---3--:R-:W0:Y:S02]  /*04f0*/  F2I.TRUNC.NTZ R11, R10 ;  /* 0x0000000a000b7305 */ /* 0x008e24000020f100 */
[----:B0-----:R-:W-:-:S05]  /*0500*/  LEA R11, R0, R11, 0x3 ;  /* 0x0000000b000b7211 */ /* 0x001fca00078e18ff */
[----:B------:R-:W-:-:S06]  /*0510*/  IMAD.WIDE R4, R11, 0x4, R4 ;  /* 0x000000040b047825 */ /* 0x000fcc00078e0204 */
[----:B------:R-:W2:Y:S02]  /*0520*/  LDG.E R4, desc[UR4][R4.64] ;  /* 0x0000000404047981 */ /* 0x000ea4000c1e1900 */
[----:B--2---:R-:W-:-:S05]  /*0530*/  FADD R11, R17, R4 ;  /* 0x00000004110b7221 */ /* 0x004fca0000000000 */
[----:B------:R-:W-:Y:S01]  /*0540*/  STG.E desc[UR4][R6.64], R11 ;  /* 0x0000000b06007986 */ /* 0x000fe2000c101904 */
[----:B------:R-:W-:Y:S05]  /*0550*/  EXIT ;  /* 0x000000000000794d */ /* 0x000fea0003800000 */
.L_x_0:
[----:B------:R-:W-:-:S00]  /*0560*/  BRA `(.L_x_0) ;  /* 0xfffffffc00fc7947 */ /* 0x000fc0000383ffff */
[----:B------:R-:W-:-:S00]  /*0570*/  NOP ;  /* 0x0000000000007918 */ /* 0x000fc00000000000 */
        /* <DEDUP_REMOVED lines=8> */
.L_x_1:


//--------------------- .nv.shared.reserved.0     --------------------------
	.section	.nv.shared.reserved.0,"aw",@nobits
	.weak		__nv_reservedSMEM_offset_0_alias
	.size		__nv_reservedSMEM_offset_0_alias, 0, 64
	.other		__nv_reservedSMEM_offset_0_alias,@"STO_CUDA_RESERVED_SHARED STV_DEFAULT"
__nv_reservedSMEM_offset_0_alias:
	.zero		0
	.zero		64


//--------------------- .nv.constant0._Z15dist_sum_kernelPfS_S_ --------------------------
	.section	.nv.constant0._Z15dist_sum_kernelPfS_S_,"a",@progbits
	.sectionflags	@""
	.align	4
.nv.constant0._Z15dist_sum_kernelPfS_S_:
	.zero		920


//--------------------- SYMBOLS --------------------------

	.type		.nv.reservedSmem.offset0,@object
	.size		.nv.reservedSmem.offset0,0x4
